	.headerflags	@"EF_CUDA_TEXMODE_UNIFIED EF_CUDA_64BIT_ADDRESS EF_CUDA_SM89 EF_CUDA_VIRTUAL_SM(EF_CUDA_SM89)"
	.elftype	@"ET_EXEC"


//--------------------- .nv.info                  --------------------------
	.section	.nv.info,"",@"SHT_CUDA_INFO"
	.align	4


	//----- nvinfo : EIATTR_REGCOUNT
	.align		4
        /*0000*/ 	.byte	0x04, 0x2f
        /*0002*/ 	.short	(.L_2 - .L_1)
	.align		4
.L_1:
        /*0004*/ 	.word	index@(triton__0d1d2d3de)
        /*0008*/ 	.word	0x00000021


	//----- nvinfo : EIATTR_MAX_STACK_SIZE
	.align		4
.L_2:
        /*000c*/ 	.byte	0x04, 0x23
        /*000e*/ 	.short	(.L_4 - .L_3)
	.align		4
.L_3:
        /*0010*/ 	.word	index@(triton__0d1d2d3de)
        /*0014*/ 	.word	0x00000000


	//----- nvinfo : EIATTR_MIN_STACK_SIZE
	.align		4
.L_4:
        /*0018*/ 	.byte	0x04, 0x12
        /*001a*/ 	.short	(.L_6 - .L_5)
	.align		4
.L_5:
        /*001c*/ 	.word	index@(triton__0d1d2d3de)
        /*0020*/ 	.word	0x00000000


	//----- nvinfo : EIATTR_FRAME_SIZE
	.align		4
.L_6:
        /*0024*/ 	.byte	0x04, 0x11
        /*0026*/ 	.short	(.L_8 - .L_7)
	.align		4
.L_7:
        /*0028*/ 	.word	index@(triton__0d1d2d3de)
        /*002c*/ 	.word	0x00000000
.L_8:


//--------------------- .nv.info.triton__0d1d2d3de --------------------------
	.section	.nv.info.triton__0d1d2d3de,"",@"SHT_CUDA_INFO"
	.align	4


	//----- nvinfo : EIATTR_CUDA_API_VERSION
	.align		4
        /*0000*/ 	.byte	0x04, 0x37
        /*0002*/ 	.short	(.L_10 - .L_9)
.L_9:
        /*0004*/ 	.word	0x0000007b


	//----- nvinfo : EIATTR_PARAM_CBANK
	.align		4
.L_10:
        /*0008*/ 	.byte	0x04, 0x0a
        /*000a*/ 	.short	(.L_12 - .L_11)
	.align		4
.L_11:
        /*000c*/ 	.word	index@(.nv.constant0.triton__0d1d2d3de)
        /*0010*/ 	.short	0x0160
        /*0012*/ 	.short	0x001c


	//----- nvinfo : EIATTR_CBANK_PARAM_SIZE
	.align		4
.L_12:
        /*0014*/ 	.byte	0x03, 0x19
        /*0016*/ 	.short	0x001c


	//----- nvinfo : EIATTR_KPARAM_INFO
	.align		4
        /*0018*/ 	.byte	0x04, 0x17
        /*001a*/ 	.short	(.L_14 - .L_13)
.L_13:
        /*001c*/ 	.word	0x00000000
        /*0020*/ 	.short	0x0003
        /*0022*/ 	.short	0x0018
        /*0024*/ 	.byte	0x00, 0xf0, 0x11, 0x00


	//----- nvinfo : EIATTR_KPARAM_INFO
	.align		4
.L_14:
        /*0028*/ 	.byte	0x04, 0x17
        /*002a*/ 	.short	(.L_16 - .L_15)
.L_15:
        /*002c*/ 	.word	0x00000000
        /*0030*/ 	.short	0x0002
        /*0032*/ 	.short	0x0010
        /*0034*/ 	.byte	0x00, 0xf0, 0x21, 0x00


	//----- nvinfo : EIATTR_KPARAM_INFO
	.align		4
.L_16:
        /*0038*/ 	.byte	0x04, 0x17
        /*003a*/ 	.short	(.L_18 - .L_17)
.L_17:
        /*003c*/ 	.word	0x00000000
        /*0040*/ 	.short	0x0001
        /*0042*/ 	.short	0x0008
        /*0044*/ 	.byte	0x00, 0xf0, 0x21, 0x00


	//----- nvinfo : EIATTR_KPARAM_INFO
	.align		4
.L_18:
        /*0048*/ 	.byte	0x04, 0x17
        /*004a*/ 	.short	(.L_20 - .L_19)
.L_19:
        /*004c*/ 	.word	0x00000000
        /*0050*/ 	.short	0x0000
        /*0052*/ 	.short	0x0000
        /*0054*/ 	.byte	0x00, 0xf0, 0x21, 0x00


	//----- nvinfo : EIATTR_MAXREG_COUNT
	.align		4
.L_20:
        /*0058*/ 	.byte	0x03, 0x1b
        /*005a*/ 	.short	0x00ff


	//----- nvinfo : EIATTR_EXIT_INSTR_OFFSETS
	.align		4
        /*005c*/ 	.byte	0x04, 0x1c
        /*005e*/ 	.short	(.L_22 - .L_21)


	//   ....[0]....
.L_21:
        /*0060*/ 	.word	0x00001180


	//----- nvinfo : EIATTR_MAX_THREADS
	.align		4
.L_22:
        /*0064*/ 	.byte	0x04, 0x05
        /*0066*/ 	.short	(.L_24 - .L_23)
.L_23:
        /*0068*/ 	.word	0x00000080
        /*006c*/ 	.word	0x00000001
        /*0070*/ 	.word	0x00000001


	//----- nvinfo : EIATTR_CRS_STACK_SIZE
	.align		4
.L_24:
        /*0074*/ 	.byte	0x04, 0x1e
        /*0076*/ 	.short	(.L_26 - .L_25)
.L_25:
        /*0078*/ 	.word	0x00000000
.L_26:


//--------------------- .nv.rel.action            --------------------------
	.section	.nv.rel.action,"",@"SHT_CUDA_RELOCINFO"
	.align	8
	.sectionentsize	8
        /*0000*/ 	.byte	0x73, 0x00, 0x00, 0x00, 0x00, 0x00, 0x00, 0x00, 0x00, 0x00, 0x00, 0x11, 0x25, 0x00, 0x05, 0x36


//--------------------- .nv.constant0.triton__0d1d2d3de --------------------------
	.section	.nv.constant0.triton__0d1d2d3de,"a",@progbits
	.align	4
.nv.constant0.triton__0d1d2d3de:
	.zero		380


//--------------------- .text.triton__0d1d2d3de   --------------------------
	.section	.text.triton__0d1d2d3de,"ax",@progbits
	.sectioninfo	@"SHI_REGISTERS=33"
	.align	128
        .global         triton__0d1d2d3de
        .type           triton__0d1d2d3de,@function
        .size           triton__0d1d2d3de,(.L_x_22 - triton__0d1d2d3de)
        .other          triton__0d1d2d3de,@"STO_CUDA_ENTRY STV_DEFAULT"
triton__0d1d2d3de:
.text.triton__0d1d2d3de:
[----:B------:R-:W-:-:S02]  /*0000*/  MOV R1, c[0x0][0x28] ;  /* 0x00000a0000017a02 */ /* 0x000fc40000000f00 */
[----:B------:R-:W0:Y:S01]  /*0010*/  S2R R0, SR_TID.X ;  /* 0x0000000000007919 */ /* 0x000e220000002100 */
[----:B------:R-:W-:Y:S01]  /*0020*/  MOV R4, 0x2 ;  /* 0x0000000200047802 */ /* 0x000fe20000000f00 */
[----:B------:R-:W-:Y:S02]  /*0030*/  ULDC.64 UR4, c[0x0][0x118] ;  /* 0x0000460000047ab9 */ /* 0x000fe40000000a00 */
[----:B------:R-:W1:Y:S01]  /*0040*/  S2R R3, SR_CTAID.X ;  /* 0x0000000000037919 */ /* 0x000e620000002500 */
[----:B0-----:R-:W-:-:S04]  /*0050*/  SHF.L.U32 R0, R0, 0x3, RZ ;  /* 0x0000000300007819 */ /* 0x001fc800000006ff */
[----:B------:R-:W-:-:S04]  /*0060*/  LOP3.LUT R0, R0, 0x3f8, RZ, 0xc0, !PT ;  /* 0x000003f800007812 */ /* 0x000fc800078ec0ff */
[----:B-1----:R-:W-:-:S05]  /*0070*/  LEA R3, R3, R0, 0xa ;  /* 0x0000000003037211 */ /* 0x002fca00078e50ff */
[----:B------:R-:W-:-:S06]  /*0080*/  IMAD.WIDE R8, R3, R4, c[0x0][0x160] ;  /* 0x0000580003087625 */ /* 0x000fcc00078e0204 */
[----:B------:R-:W2:Y:S01]  /*0090*/  LDG.E.128 R8, [R8.64] ;  /* 0x0000000408087981 */ /* 0x000ea2000c1e1d00 */
[----:B------:R-:W-:-:S06]  /*00a0*/  IMAD.WIDE R4, R3, R4, c[0x0][0x168] ;  /* 0x00005a0003047625 */ /* 0x000fcc00078e0204 */
[----:B------:R-:W5:Y:S01]  /*00b0*/  LDG.E.128 R4, [R4.64] ;  /* 0x0000000404047981 */ /* 0x000f62000c1e1d00 */
[----:B------:R-:W-:Y:S01]  /*00c0*/  BSSY B0, `(.L_x_0) ;  /* 0x0000045000007945 */ /* 0x000fe20003800000 */
[C---:B--2---:R-:W-:Y:S02]  /*00d0*/  SHF.L.U32 R2, R8.reuse, 0x10, RZ ;  /* 0x0000001008027819 */ /* 0x044fe400000006ff */
[----:B------:R-:W-:-:S03]  /*00e0*/  PRMT R8, R8, 0x7632, R8 ;  /* 0x0000763208087816 */ /* 0x000fc60000000008 */
[----:B------:R-:W-:Y:S01]  /*00f0*/  FMUL R13, R2, R2 ;  /* 0x00000002020d7220 */ /* 0x000fe20000400000 */
[----:B------:R-:W-:-:S03]  /*0100*/  SHF.L.U32 R8, R8, 0x10, RZ ;  /* 0x0000001008087819 */ /* 0x000fc600000006ff */
[----:B------:R-:W-:-:S04]  /*0110*/  FMUL R13, R2, R13 ;  /* 0x0000000d020d7220 */ /* 0x000fc80000400000 */
[----:B------:R-:W-:-:S04]  /*0120*/  FFMA R13, R13, 0.044714998453855514526, R2 ;  /* 0x3d3727130d0d7823 */ /* 0x000fc80000000002 */
[----:B------:R-:W-:-:S04]  /*0130*/  FMUL R18, R13, 0.79788458347320556641 ;  /* 0x3f4c422a0d127820 */ /* 0x000fc80000400000 */
[----:B------:R-:W-:-:S05]  /*0140*/  FADD.FTZ R12, |R18|, -RZ ;  /* 0x800000ff120c7221 */ /* 0x000fca0000010200 */
[----:B------:R-:W-:-:S13]  /*0150*/  FSETP.GE.AND P1, PT, R12, 0.60000002384185791016, PT ;  /* 0x3f19999a0c00780b */ /* 0x000fda0003f26000 */
[----:B------:R-:W-:Y:S01]  /*0160*/  @P1 FMUL R14, R12, 2.8853900432586669922 ;  /* 0x4038aa3b0c0e1820 */ /* 0x000fe20000400000 */
[----:B------:R-:W-:Y:S01]  /*0170*/  @!P1 MOV R0, 0x3c80f082 ;  /* 0x3c80f08200009802 */ /* 0x000fe20000000f00 */
[----:B------:R-:W-:Y:S01]  /*0180*/  @!P1 FMUL R13, R18, R18 ;  /* 0x00000012120d9220 */ /* 0x000fe20000400000 */
[----:B------:R-:W-:Y:S02]  /*0190*/  @P1 MOV R16, 0x3f800000 ;  /* 0x3f80000000101802 */ /* 0x000fe40000000f00 */
[----:B------:R-:W-:Y:S01]  /*01a0*/  @P1 FSETP.GE.AND P0, PT, R12, 9.010913848876953125, PT ;  /* 0x41102cb40c00180b */ /* 0x000fe20003f06000 */
[----:B------:R-:W0:Y:S01]  /*01b0*/  @P1 MUFU.EX2 R14, R14 ;  /* 0x0000000e000e1308 */ /* 0x000e220000000800 */
[----:B------:R-:W-:Y:S01]  /*01c0*/  @!P1 FFMA.FTZ R0, R13, R0, -0.052303962409496307373 ;  /* 0xbd563cae0d009423 */ /* 0x000fe20000010000 */
[----:B------:R-:W-:-:S03]  /*01d0*/  SHF.L.U32 R12, R9, 0x10, RZ ;  /* 0x00000010090c7819 */ /* 0x000fc600000006ff */
[----:B------:R-:W-:-:S04]  /*01e0*/  @!P1 FFMA.FTZ R0, R13, R0, 0.1331529766321182251 ;  /* 0x3e0859410d009423 */ /* 0x000fc80000010000 */
[----:B------:R-:W-:-:S04]  /*01f0*/  @!P1 FFMA.FTZ R0, R13, R0, -0.33332768082618713379 ;  /* 0xbeaaa9ed0d009423 */ /* 0x000fc80000010000 */
[----:B------:R-:W-:Y:S01]  /*0200*/  @!P1 FFMA.FTZ R19, R13, R0, RZ ;  /* 0x000000000d139223 */ /* 0x000fe200000100ff */
[----:B------:R-:W-:Y:S01]  /*0210*/  FMUL R13, R8, R8 ;  /* 0x00000008080d7220 */ /* 0x000fe20000400000 */
[----:B0-----:R-:W-:-:S03]  /*0220*/  @P1 FADD R15, R14, 1 ;  /* 0x3f8000000e0f1421 */ /* 0x001fc60000000000 */
[----:B------:R-:W-:Y:S01]  /*0230*/  FMUL R17, R8, R13 ;  /* 0x0000000d08117220 */ /* 0x000fe20000400000 */
[----:B------:R-:W-:Y:S02]  /*0240*/  SHF.L.U32 R13, R10, 0x10, RZ ;  /* 0x000000100a0d7819 */ /* 0x000fe400000006ff */
[----:B------:R-:W0:Y:S02]  /*0250*/  @P1 MUFU.RCP R15, R15 ;  /* 0x0000000f000f1308 */ /* 0x000e240000001000 */
[----:B0-----:R-:W-:Y:S01]  /*0260*/  @P1 FFMA.FTZ R14, R15, -2, R16 ;  /* 0xc00000000f0e1823 */ /* 0x001fe20000010010 */
[----:B------:R-:W-:Y:S01]  /*0270*/  FFMA R16, R17, 0.044714998453855514526, R8 ;  /* 0x3d37271311107823 */ /* 0x000fe20000000008 */
[----:B------:R-:W-:Y:S01]  /*0280*/  PRMT R15, R9, 0x7632, R15 ;  /* 0x00007632090f7816 */ /* 0x000fe2000000000f */
[----:B------:R-:W-:Y:S02]  /*0290*/  FMUL R17, R12, R12 ;  /* 0x0000000c0c117220 */ /* 0x000fe40000400000 */
[----:B------:R-:W-:Y:S01]  /*02a0*/  FMUL R16, R16, 0.79788458347320556641 ;  /* 0x3f4c422a10107820 */ /* 0x000fe20000400000 */
[----:B------:R-:W-:Y:S01]  /*02b0*/  @P1 FSEL R21, R14, 1, !P0 ;  /* 0x3f8000000e151808 */ /* 0x000fe20004000000 */
[----:B------:R-:W-:Y:S01]  /*02c0*/  FMUL R17, R12, R17 ;  /* 0x000000110c117220 */ /* 0x000fe20000400000 */
[----:B------:R-:W-:Y:S01]  /*02d0*/  SHF.L.U32 R15, R15, 0x10, RZ ;  /* 0x000000100f0f7819 */ /* 0x000fe200000006ff */
[----:B------:R-:W-:Y:S01]  /*02e0*/  FADD.FTZ R23, |R16|, -RZ ;  /* 0x800000ff10177221 */ /* 0x000fe20000010200 */
[----:B------:R-:W-:Y:S01]  /*02f0*/  PRMT R14, R10, 0x7632, R14 ;  /* 0x000076320a0e7816 */ /* 0x000fe2000000000e */
[----:B------:R-:W-:Y:S01]  /*0300*/  FFMA R17, R17, 0.044714998453855514526, R12 ;  /* 0x3d37271311117823 */ /* 0x000fe2000000000c */
[--C-:B------:R-:W-:Y:S01]  /*0310*/  @P1 LOP3.LUT R9, R21, 0x80000000, R18.reuse, 0xf8, !PT ;  /* 0x8000000015091812 */ /* 0x100fe200078ef812 */
[----:B------:R-:W-:Y:S01]  /*0320*/  FMUL R0, R15, R15 ;  /* 0x0000000f0f007220 */ /* 0x000fe20000400000 */
[----:B------:R-:W-:Y:S01]  /*0330*/  FSETP.GE.AND P0, PT, R23, 0.60000002384185791016, PT ;  /* 0x3f19999a1700780b */ /* 0x000fe20003f06000 */
[----:B------:R-:W-:Y:S01]  /*0340*/  @!P1 FFMA.FTZ R9, R18, R19, R18 ;  /* 0x0000001312099223 */ /* 0x000fe20000010012 */
[----:B------:R-:W-:Y:S01]  /*0350*/  SHF.L.U32 R10, R11, 0x10, RZ ;  /* 0x000000100b0a7819 */ /* 0x000fe200000006ff */
[----:B------:R-:W-:Y:S01]  /*0360*/  FMUL R18, R13, R13 ;  /* 0x0000000d0d127220 */ /* 0x000fe20000400000 */
[----:B------:R-:W-:Y:S01]  /*0370*/  SHF.L.U32 R14, R14, 0x10, RZ ;  /* 0x000000100e0e7819 */ /* 0x000fe200000006ff */
[----:B------:R-:W-:Y:S01]  /*0380*/  FMUL R0, R15, R0 ;  /* 0x000000000f007220 */ /* 0x000fe20000400000 */
[----:B------:R-:W-:Y:S01]  /*0390*/  PRMT R11, R11, 0x7632, R11 ;  /* 0x000076320b0b7816 */ /* 0x000fe2000000000b */
[----:B------:R-:W-:Y:S01]  /*03a0*/  FMUL R18, R13, R18 ;  /* 0x000000120d127220 */ /* 0x000fe20000400000 */
[----:B------:R-:W-:Y:S01]  /*03b0*/  FMUL R17, R17, 0.79788458347320556641 ;  /* 0x3f4c422a11117820 */ /* 0x000fe20000400000 */
[----:B------:R-:W-:Y:S01]  /*03c0*/  FMUL R19, R14, R14 ;  /* 0x0000000e0e137220 */ /* 0x000fe20000400000 */
[----:B------:R-:W-:Y:S01]  /*03d0*/  SHF.L.U32 R11, R11, 0x10, RZ ;  /* 0x000000100b0b7819 */ /* 0x000fe200000006ff */
[----:B------:R-:W-:-:S02]  /*03e0*/  FFMA R20, R0, 0.044714998453855514526, R15 ;  /* 0x3d37271300147823 */ /* 0x000fc4000000000f */
[----:B------:R-:W-:Y:S05]  /*03f0*/  @!P0 BRA `(.L_x_1) ;  /* 0x000000a000008947 */ /* 0x000fea0003800000 */
[C---:B------:R-:W-:Y:S01]  /*0400*/  FMUL R0, R23.reuse, 2.8853900432586669922 ;  /* 0x4038aa3b17007820 */ /* 0x040fe20000400000 */
[----:B------:R-:W-:Y:S02]  /*0410*/  MOV R22, 0x3f800000 ;  /* 0x3f80000000167802 */ /* 0x000fe40000000f00 */
[----:B------:R-:W-:-:S03]  /*0420*/  FSETP.GE.AND P0, PT, R23, 9.010913848876953125, PT ;  /* 0x41102cb41700780b */ /* 0x000fc60003f06000 */
[----:B------:R-:W0:Y:S02]  /*0430*/  MUFU.EX2 R0, R0 ;  /* 0x0000000000007308 */ /* 0x000e240000000800 */
[----:B0-----:R-:W-:-:S06]  /*0440*/  FADD R21, R0, 1 ;  /* 0x3f80000000157421 */ /* 0x001fcc0000000000 */
[----:B------:R-:W0:Y:S02]  /*0450*/  MUFU.RCP R21, R21 ;  /* 0x0000001500157308 */ /* 0x000e240000001000 */
[----:B0-----:R-:W-:-:S05]  /*0460*/  FFMA.FTZ R22, R21, -2, R22 ;  /* 0xc000000015167823 */ /* 0x001fca0000010016 */
[----:B------:R-:W-:-:S04]  /*0470*/  FSEL R23, R22, 1, !P0 ;  /* 0x3f80000016177808 */ /* 0x000fc80004000000 */
[----:B------:R-:W-:Y:S01]  /*0480*/  LOP3.LUT R16, R23, 0x80000000, R16, 0xf8, !PT ;  /* 0x8000000017107812 */ /* 0x000fe200078ef810 */
[----:B------:R-:W-:Y:S05]  /*0490*/  BRA `(.L_x_2) ;  /* 0x0000007000007947 */ /* 0x000fea0003800000 */
.L_x_1:
[----:B------:R-:W-:Y:S01]  /*04a0*/  MOV R0, 0x3c80f082 ;  /* 0x3c80f08200007802 */ /* 0x000fe20000000f00 */
[----:B------:R-:W-:-:S04]  /*04b0*/  FMUL R21, R16, R16 ;  /* 0x0000001010157220 */ /* 0x000fc80000400000 */
[----:B------:R-:W-:-:S04]  /*04c0*/  FFMA.FTZ R0, R21, R0, -0.052303962409496307373 ;  /* 0xbd563cae15007423 */ /* 0x000fc80000010000 */
[----:B------:R-:W-:-:S04]  /*04d0*/  FFMA.FTZ R0, R21, R0, 0.1331529766321182251 ;  /* 0x3e08594115007423 */ /* 0x000fc80000010000 */
[----:B------:R-:W-:-:S04]  /*04e0*/  FFMA.FTZ R0, R21, R0, -0.33332768082618713379 ;  /* 0xbeaaa9ed15007423 */ /* 0x000fc80000010000 */
[----:B------:R-:W-:-:S04]  /*04f0*/  FFMA.FTZ R21, R21, R0, RZ ;  /* 0x0000000015157223 */ /* 0x000fc800000100ff */
[----:B------:R-:W-:-:S02]  /*0500*/  FFMA.FTZ R16, R16, R21, R16 ;  /* 0x0000001510107223 */ /* 0x000fc40000010010 */
.L_x_2:
[----:B------:R-:W-:Y:S05]  /*0510*/  BSYNC B0 ;  /* 0x0000000000007941 */ /* 0x000fea0003800000 */
.L_x_0:
[----:B------:R-:W-:Y:S01]  /*0520*/  FADD.FTZ R24, |R17|, -RZ ;  /* 0x800000ff11187221 */ /* 0x000fe20000010200 */
[----:B------:R-:W-:Y:S01]  /*0530*/  BSSY B0, `(.L_x_3) ;  /* 0x0000018000007945 */ /* 0x000fe20003800000 */
[----:B------:R-:W-:Y:S01]  /*0540*/  FFMA R22, R18, 0.044714998453855514526, R13 ;  /* 0x3d37271312167823 */ /* 0x000fe2000000000d */
[----:B------:R-:W-:Y:S01]  /*0550*/  FMUL R19, R14, R19 ;  /* 0x000000130e137220 */ /* 0x000fe20000400000 */
[----:B------:R-:W-:Y:S01]  /*0560*/  FMUL R18, R20, 0.79788458347320556641 ;  /* 0x3f4c422a14127820 */ /* 0x000fe20000400000 */
[----:B------:R-:W-:Y:S01]  /*0570*/  FSETP.GE.AND P0, PT, R24, 0.60000002384185791016, PT ;  /* 0x3f19999a1800780b */ /* 0x000fe20003f06000 */
[----:B------:R-:W-:-:S12]  /*0580*/  FMUL R21, R10, R10 ;  /* 0x0000000a0a157220 */ /* 0x000fd80000400000 */
        /* <DEDUP_REMOVED lines=11> */
.L_x_4:
[----:B------:R-:W-:Y:S01]  /*0640*/  MOV R0, 0x3c80f082 ;  /* 0x3c80f08200007802 */ /* 0x000fe20000000f00 */
[----:B------:R-:W-:-:S04]  /*0650*/  FMUL R23, R17, R17 ;  /* 0x0000001111177220 */ /* 0x000fc80000400000 */
[----:B------:R-:W-:-:S04]  /*0660*/  FFMA.FTZ R0, R23, R0, -0.052303962409496307373 ;  /* 0xbd563cae17007423 */ /* 0x000fc80000010000 */
[----:B------:R-:W-:-:S04]  /*0670*/  FFMA.FTZ R0, R23, R0, 0.1331529766321182251 ;  /* 0x3e08594117007423 */ /* 0x000fc80000010000 */
[----:B------:R-:W-:-:S04]  /*0680*/  FFMA.FTZ R0, R23, R0, -0.33332768082618713379 ;  /* 0xbeaaa9ed17007423 */ /* 0x000fc80000010000 */
[----:B------:R-:W-:-:S04]  /*0690*/  FFMA.FTZ R0, R23, R0, RZ ;  /* 0x0000000017007223 */ /* 0x000fc800000100ff */
[----:B------:R-:W-:-:S02]  /*06a0*/  FFMA.FTZ R17, R17, R0, R17 ;  /* 0x0000000011117223 */ /* 0x000fc40000010011 */
.L_x_5:
[----:B------:R-:W-:Y:S05]  /*06b0*/  BSYNC B0 ;  /* 0x0000000000007941 */ /* 0x000fea0003800000 */
.L_x_3:
[----:B------:R-:W-:Y:S01]  /*06c0*/  FADD.FTZ R25, |R18|, -RZ ;  /* 0x800000ff12197221 */ /* 0x000fe20000010200 */
[----:B------:R-:W-:Y:S01]  /*06d0*/  BSSY B0, `(.L_x_6) ;  /* 0x0000018000007945 */ /* 0x000fe20003800000 */
[----:B------:R-:W-:Y:S01]  /*06e0*/  FFMA R20, R19, 0.044714998453855514526, R14 ;  /* 0x3d37271313147823 */ /* 0x000fe2000000000e */
[----:B------:R-:W-:Y:S01]  /*06f0*/  FMUL R19, R22, 0.79788458347320556641 ;  /* 0x3f4c422a16137820 */ /* 0x000fe20000400000 */
[----:B------:R-:W-:Y:S01]  /*0700*/  FMUL R21, R10, R21 ;  /* 0x000000150a157220 */ /* 0x000fe20000400000 */
        /* <DEDUP_REMOVED lines=13> */
.L_x_7:
[----:B------:R-:W-:Y:S01]  /*07e0*/  MOV R0, 0x3c80f082 ;  /* 0x3c80f08200007802 */ /* 0x000fe20000000f00 */
[----:B------:R-:W-:-:S04]  /*07f0*/  FMUL R23, R18, R18 ;  /* 0x0000001212177220 */ /* 0x000fc80000400000 */
[----:B------:R-:W-:-:S04]  /*0800*/  FFMA.FTZ R0, R23, R0, -0.052303962409496307373 ;  /* 0xbd563cae17007423 */ /* 0x000fc80000010000 */
[----:B------:R-:W-:-:S04]  /*0810*/  FFMA.FTZ R0, R23, R0, 0.1331529766321182251 ;  /* 0x3e08594117007423 */ /* 0x000fc80000010000 */
[----:B------:R-:W-:-:S04]  /*0820*/  FFMA.FTZ R0, R23, R0, -0.33332768082618713379 ;  /* 0xbeaaa9ed17007423 */ /* 0x000fc80000010000 */
[----:B------:R-:W-:-:S04]  /*0830*/  FFMA.FTZ R23, R23, R0, RZ ;  /* 0x0000000017177223 */ /* 0x000fc800000100ff */
[----:B------:R-:W-:-:S02]  /*0840*/  FFMA.FTZ R18, R18, R23, R18 ;  /* 0x0000001712127223 */ /* 0x000fc40000010012 */
.L_x_8:
[----:B------:R-:W-:Y:S05]  /*0850*/  BSYNC B0 ;  /* 0x0000000000007941 */ /* 0x000fea0003800000 */
.L_x_6:
[----:B------:R-:W-:Y:S01]  /*0860*/  FADD.FTZ R25, |R19|, -RZ ;  /* 0x800000ff13197221 */ /* 0x000fe20000010200 */
[----:B------:R-:W-:Y:S01]  /*0870*/  BSSY B0, `(.L_x_9) ;  /* 0x0000017000007945 */ /* 0x000fe20003800000 */
[----:B------:R-:W-:Y:S01]  /*0880*/  FMUL R22, R11, R22 ;  /* 0x000000160b167220 */ /* 0x000fe20000400000 */
[----:B------:R-:W-:Y:S01]  /*0890*/  FFMA R21, R21, 0.044714998453855514526, R10 ;  /* 0x3d37271315157823 */ /* 0x000fe2000000000a */
[----:B------:R-:W-:Y:S01]  /*08a0*/  FMUL R20, R20, 0.79788458347320556641 ;  /* 0x3f4c422a14147820 */ /* 0x000fe20000400000 */
[----:B------:R-:W-:-:S13]  /*08b0*/  FSETP.GE.AND P0, PT, R25, 0.60000002384185791016, PT ;  /* 0x3f19999a1900780b */ /* 0x000fda0003f06000 */
        /* <DEDUP_REMOVED lines=11> */
.L_x_10:
[----:B------:R-:W-:Y:S01]  /*0970*/  MOV R0, 0x3c80f082 ;  /* 0x3c80f08200007802 */ /* 0x000fe20000000f00 */
[----:B------:R-:W-:-:S04]  /*0980*/  FMUL R23, R19, R19 ;  /* 0x0000001313177220 */ /* 0x000fc80000400000 */
[----:B------:R-:W-:-:S04]  /*0990*/  FFMA.FTZ R0, R23, R0, -0.052303962409496307373 ;  /* 0xbd563cae17007423 */ /* 0x000fc80000010000 */
[----:B------:R-:W-:-:S04]  /*09a0*/  FFMA.FTZ R0, R23, R0, 0.1331529766321182251 ;  /* 0x3e08594117007423 */ /* 0x000fc80000010000 */
[----:B------:R-:W-:-:S04]  /*09b0*/  FFMA.FTZ R0, R23, R0, -0.33332768082618713379 ;  /* 0xbeaaa9ed17007423 */ /* 0x000fc80000010000 */
[----:B------:R-:W-:-:S04]  /*09c0*/  FFMA.FTZ R0, R23, R0, RZ ;  /* 0x0000000017007223 */ /* 0x000fc800000100ff */
[----:B------:R-:W-:-:S02]  /*09d0*/  FFMA.FTZ R19, R19, R0, R19 ;  /* 0x0000000013137223 */ /* 0x000fc40000010013 */
.L_x_11:
[----:B------:R-:W-:Y:S05]  /*09e0*/  BSYNC B0 ;  /* 0x0000000000007941 */ /* 0x000fea0003800000 */
.L_x_9:
[----:B------:R-:W-:Y:S01]  /*09f0*/  FADD.FTZ R25, |R20|, -RZ ;  /* 0x800000ff14197221 */ /* 0x000fe20000010200 */
[----:B------:R-:W-:Y:S01]  /*0a00*/  BSSY B0, `(.L_x_12) ;  /* 0x0000016000007945 */ /* 0x000fe20003800000 */
[----:B------:R-:W-:Y:S01]  /*0a10*/  FFMA R22, R22, 0.044714998453855514526, R11 ;  /* 0x3d37271316167823 */ /* 0x000fe2000000000b */
[----:B------:R-:W-:Y:S02]  /*0a20*/  FMUL R21, R21, 0.79788458347320556641 ;  /* 0x3f4c422a15157820 */ /* 0x000fe40000400000 */
        /* <DEDUP_REMOVED lines=12> */
.L_x_13:
[----:B------:R-:W-:Y:S01]  /*0af0*/  MOV R0, 0x3c80f082 ;  /* 0x3c80f08200007802 */ /* 0x000fe20000000f00 */
[----:B------:R-:W-:-:S04]  /*0b00*/  FMUL R23, R20, R20 ;  /* 0x0000001414177220 */ /* 0x000fc80000400000 */
[----:B------:R-:W-:-:S04]  /*0b10*/  FFMA.FTZ R0, R23, R0, -0.052303962409496307373 ;  /* 0xbd563cae17007423 */ /* 0x000fc80000010000 */
[----:B------:R-:W-:-:S04]  /*0b20*/  FFMA.FTZ R0, R23, R0, 0.1331529766321182251 ;  /* 0x3e08594117007423 */ /* 0x000fc80000010000 */
[----:B------:R-:W-:-:S04]  /*0b30*/  FFMA.FTZ R0, R23, R0, -0.33332768082618713379 ;  /* 0xbeaaa9ed17007423 */ /* 0x000fc80000010000 */
[----:B------:R-:W-:-:S04]  /*0b40*/  FFMA.FTZ R23, R23, R0, RZ ;  /* 0x0000000017177223 */ /* 0x000fc800000100ff */
[----:B------:R-:W-:-:S02]  /*0b50*/  FFMA.FTZ R20, R20, R23, R20 ;  /* 0x0000001714147223 */ /* 0x000fc40000010014 */
.L_x_14:
[----:B------:R-:W-:Y:S05]  /*0b60*/  BSYNC B0 ;  /* 0x0000000000007941 */ /* 0x000fea0003800000 */
.L_x_12:
[----:B------:R-:W-:Y:S01]  /*0b70*/  FADD.FTZ R25, |R21|, -RZ ;  /* 0x800000ff15197221 */ /* 0x000fe20000010200 */
[----:B------:R-:W-:Y:S01]  /*0b80*/  BSSY B0, `(.L_x_15) ;  /* 0x0000015000007945 */ /* 0x000fe20003800000 */
[----:B------:R-:W-:-:S03]  /*0b90*/  FMUL R22, R22, 0.79788458347320556641 ;  /* 0x3f4c422a16167820 */ /* 0x000fc60000400000 */
        /* <DEDUP_REMOVED lines=12> */
.L_x_16:
[----:B------:R-:W-:Y:S01]  /*0c60*/  MOV R0, 0x3c80f082 ;  /* 0x3c80f08200007802 */ /* 0x000fe20000000f00 */
[----:B------:R-:W-:-:S04]  /*0c70*/  FMUL R23, R21, R21 ;  /* 0x0000001515177220 */ /* 0x000fc80000400000 */
[----:B------:R-:W-:-:S04]  /*0c80*/  FFMA.FTZ R0, R23, R0, -0.052303962409496307373 ;  /* 0xbd563cae17007423 */ /* 0x000fc80000010000 */
[----:B------:R-:W-:-:S04]  /*0c90*/  FFMA.FTZ R0, R23, R0, 0.1331529766321182251 ;  /* 0x3e08594117007423 */ /* 0x000fc80000010000 */
[----:B------:R-:W-:-:S04]  /*0ca0*/  FFMA.FTZ R0, R23, R0, -0.33332768082618713379 ;  /* 0xbeaaa9ed17007423 */ /* 0x000fc80000010000 */
[----:B------:R-:W-:-:S04]  /*0cb0*/  FFMA.FTZ R0, R23, R0, RZ ;  /* 0x0000000017007223 */ /* 0x000fc800000100ff */
[----:B------:R-:W-:-:S02]  /*0cc0*/  FFMA.FTZ R21, R21, R0, R21 ;  /* 0x0000000015157223 */ /* 0x000fc40000010015 */
.L_x_17:
[----:B------:R-:W-:Y:S05]  /*0cd0*/  BSYNC B0 ;  /* 0x0000000000007941 */ /* 0x000fea0003800000 */
.L_x_15:
[----:B------:R-:W-:Y:S01]  /*0ce0*/  FADD.FTZ R30, |R22|, -RZ ;  /* 0x800000ff161e7221 */ /* 0x000fe20000010200 */
[----:B-----5:R-:W-:Y:S01]  /*0cf0*/  PRMT R26, R4, 0x7632, R26 ;  /* 0x00007632041a7816 */ /* 0x020fe2000000001a */
[----:B------:R-:W-:Y:S01]  /*0d00*/  BSSY B0, `(.L_x_18) ;  /* 0x0000020000007945 */ /* 0x000fe20003800000 */
[----:B------:R-:W-:Y:S02]  /*0d10*/  PRMT R27, R5, 0x7632, R27 ;  /* 0x00007632051b7816 */ /* 0x000fe4000000001b */
[----:B------:R-:W-:Y:S02]  /*0d20*/  FSETP.GE.AND P0, PT, R30, 0.60000002384185791016, PT ;  /* 0x3f19999a1e00780b */ /* 0x000fe40003f06000 */
[----:B------:R-:W-:Y:S02]  /*0d30*/  PRMT R0, R6, 0x7632, R0 ;  /* 0x0000763206007816 */ /* 0x000fe40000000000 */
[----:B------:R-:W-:Y:S02]  /*0d40*/  PRMT R25, R7, 0x7632, R25 ;  /* 0x0000763207197816 */ /* 0x000fe40000000019 */
[----:B------:R-:W-:-:S02]  /*0d50*/  SHF.L.U32 R23, R4, 0x10, RZ ;  /* 0x0000001004177819 */ /* 0x000fc400000006ff */
[----:B------:R-:W-:Y:S02]  /*0d60*/  SHF.L.U32 R4, R5, 0x10, RZ ;  /* 0x0000001005047819 */ /* 0x000fe400000006ff */
[----:B------:R-:W-:Y:S02]  /*0d70*/  SHF.L.U32 R24, R6, 0x10, RZ ;  /* 0x0000001006187819 */ /* 0x000fe400000006ff */
[----:B------:R-:W-:Y:S02]  /*0d80*/  SHF.L.U32 R5, R7, 0x10, RZ ;  /* 0x0000001007057819 */ /* 0x000fe400000006ff */
[----:B------:R-:W-:Y:S02]  /*0d90*/  SHF.R.S32.HI R6, RZ, 0x1f, R3 ;  /* 0x0000001fff067819 */ /* 0x000fe40000011403 */
[----:B------:R-:W-:Y:S02]  /*0da0*/  SHF.L.U32 R26, R26, 0x10, RZ ;  /* 0x000000101a1a7819 */ /* 0x000fe400000006ff */
[----:B------:R-:W-:-:S02]  /*0db0*/  SHF.L.U32 R27, R27, 0x10, RZ ;  /* 0x000000101b1b7819 */ /* 0x000fc400000006ff */
[----:B------:R-:W-:Y:S02]  /*0dc0*/  SHF.L.U32 R7, R0, 0x10, RZ ;  /* 0x0000001000077819 */ /* 0x000fe400000006ff */
[----:B------:R-:W-:Y:S01]  /*0dd0*/  SHF.L.U32 R25, R25, 0x10, RZ ;  /* 0x0000001019197819 */ /* 0x000fe200000006ff */
        /* <DEDUP_REMOVED lines=11> */
.L_x_19:
[----:B------:R-:W-:Y:S01]  /*0e90*/  MOV R0, 0x3c80f082 ;  /* 0x3c80f08200007802 */ /* 0x000fe20000000f00 */
[----:B------:R-:W-:-:S04]  /*0ea0*/  FMUL R29, R22, R22 ;  /* 0x00000016161d7220 */ /* 0x000fc80000400000 */
[----:B------:R-:W-:-:S04]  /*0eb0*/  FFMA.FTZ R0, R29, R0, -0.052303962409496307373 ;  /* 0xbd563cae1d007423 */ /* 0x000fc80000010000 */
[----:B------:R-:W-:-:S04]  /*0ec0*/  FFMA.FTZ R0, R29, R0, 0.1331529766321182251 ;  /* 0x3e0859411d007423 */ /* 0x000fc80000010000 */
[----:B------:R-:W-:-:S04]  /*0ed0*/  FFMA.FTZ R0, R29, R0, -0.33332768082618713379 ;  /* 0xbeaaa9ed1d007423 */ /* 0x000fc80000010000 */
[----:B------:R-:W-:-:S04]  /*0ee0*/  FFMA.FTZ R29, R29, R0, RZ ;  /* 0x000000001d1d7223 */ /* 0x000fc800000100ff */
[----:B------:R-:W-:-:S02]  /*0ef0*/  FFMA.FTZ R22, R22, R29, R22 ;  /* 0x0000001d16167223 */ /* 0x000fc40000010016 */
.L_x_20:
[----:B------:R-:W-:Y:S05]  /*0f00*/  BSYNC B0 ;  /* 0x0000000000007941 */ /* 0x000fea0003800000 */
.L_x_18:
[----:B------:R-:W-:Y:S01]  /*0f10*/  FMUL R0, R2, 0.5 ;  /* 0x3f00000002007820 */ /* 0x000fe20000400000 */
[----:B------:R-:W-:Y:S01]  /*0f20*/  FMUL R28, R15, 0.5 ;  /* 0x3f0000000f1c7820 */ /* 0x000fe20000400000 */
[----:B------:R-:W-:Y:S01]  /*0f30*/  FADD R2, R17, 1 ;  /* 0x3f80000011027421 */ /* 0x000fe20000000000 */
[----:B------:R-:W-:Y:S01]  /*0f40*/  FMUL R15, R12, 0.5 ;  /* 0x3f0000000c0f7820 */ /* 0x000fe20000400000 */
[----:B------:R-:W-:Y:S01]  /*0f50*/  FADD R17, R18, 1 ;  /* 0x3f80000012117421 */ /* 0x000fe20000000000 */
[----:B------:R-:W-:Y:S01]  /*0f60*/  FADD R9, R9, 1 ;  /* 0x3f80000009097421 */ /* 0x000fe20000000000 */
[----:B------:R-:W-:Y:S01]  /*0f70*/  FMUL R8, R8, 0.5 ;  /* 0x3f00000008087820 */ /* 0x000fe20000400000 */
[----:B------:R-:W-:Y:S01]  /*0f80*/  FADD R29, R16, 1 ;  /* 0x3f800000101d7421 */ /* 0x000fe20000000000 */
[----:B------:R-:W-:Y:S01]  /*0f90*/  FMUL R15, R15, R2 ;  /* 0x000000020f0f7220 */ /* 0x000fe20000400000 */
[----:B------:R-:W-:Y:S01]  /*0fa0*/  FMUL R28, R28, R17 ;  /* 0x000000111c1c7220 */ /* 0x000fe20000400000 */
[----:B------:R-:W-:Y:S01]  /*0fb0*/  FMUL R11, R11, 0.5 ;  /* 0x3f0000000b0b7820 */ /* 0x000fe20000400000 */
[----:B------:R-:W-:Y:S01]  /*0fc0*/  FMUL R10, R10, 0.5 ;  /* 0x3f0000000a0a7820 */ /* 0x000fe20000400000 */
[----:B------:R-:W-:Y:S01]  /*0fd0*/  FMUL R14, R14, 0.5 ;  /* 0x3f0000000e0e7820 */ /* 0x000fe20000400000 */
[----:B------:R-:W-:Y:S01]  /*0fe0*/  FMUL R13, R13, 0.5 ;  /* 0x3f0000000d0d7820 */ /* 0x000fe20000400000 */
[----:B------:R-:W-:Y:S01]  /*0ff0*/  FADD R2, R19, 1 ;  /* 0x3f80000013027421 */ /* 0x000fe20000000000 */
[----:B------:R-:W-:Y:S01]  /*1000*/  FADD R17, R20, 1 ;  /* 0x3f80000014117421 */ /* 0x000fe20000000000 */
[----:B------:R-:W-:Y:S01]  /*1010*/  FADD R21, R21, 1 ;  /* 0x3f80000015157421 */ /* 0x000fe20000000000 */
[----:B------:R-:W-:Y:S01]  /*1020*/  FADD R22, R22, 1 ;  /* 0x3f80000016167421 */ /* 0x000fe20000000000 */
[----:B------:R-:W-:Y:S01]  /*1030*/  FMUL R0, R0, R9 ;  /* 0x0000000900007220 */ /* 0x000fe20000400000 */
        /* <DEDUP_REMOVED lines=13> */
[----:B------:R-:W-:-:S02]  /*1110*/  LEA R2, P0, R3, c[0x0][0x170], 0x1 ;  /* 0x00005c0003027a11 */ /* 0x000fc400078008ff */
[----:B------:R-:W-:Y:S02]  /*1120*/  F2FP.BF16.F32.PACK_AB R8, R9, R0 ;  /* 0x000000000908723e */ /* 0x000fe400000010ff */
[----:B------:R-:W-:Y:S02]  /*1130*/  LEA.HI.X R3, R3, c[0x0][0x174], R6, 0x1, P0 ;  /* 0x00005d0003037a11 */ /* 0x000fe400000f0c06 */
[----:B------:R-:W-:Y:S02]  /*1140*/  F2FP.BF16.F32.PACK_AB R9, R27, R4 ;  /* 0x000000041b09723e */ /* 0x000fe400000010ff */
[----:B------:R-:W-:Y:S02]  /*1150*/  F2FP.BF16.F32.PACK_AB R10, R14, R13 ;  /* 0x0000000d0e0a723e */ /* 0x000fe400000010ff */
[----:B------:R-:W-:-:S05]  /*1160*/  F2FP.BF16.F32.PACK_AB R11, R22, R5 ;  /* 0x00000005160b723e */ /* 0x000fca00000010ff */
[----:B------:R-:W-:Y:S01]  /*1170*/  STG.E.128 [R2.64], R8 ;  /* 0x0000000802007986 */ /* 0x000fe2000c101d04 */
[----:B------:R-:W-:Y:S05]  /*1180*/  EXIT ;  /* 0x000000000000794d */ /* 0x000fea0003800000 */
.L_x_21:
[----:B------:R-:W-:-:S00]  /*1190*/  BRA `(.L_x_21) ;  /* 0xfffffff000007947 */ /* 0x000fc0000383ffff */
[----:B------:R-:W-:-:S00]  /*11a0*/  NOP ;  /* 0x0000000000007918 */ /* 0x000fc00000000000 */
        /* <DEDUP_REMOVED lines=13> */
.L_x_22:


//--------------------- .nv.global.init           --------------------------
	.section	.nv.global.init,"aw",@progbits
.nv.global.init:
	.type		_$_str,@object
	.size		_$_str,(.L_0 - _$_str)
_$_str:
        /*0000*/ 	.byte	0x5f, 0x5f, 0x43, 0x55, 0x44, 0x41, 0x5f, 0x46, 0x54, 0x5a, 0x00
.L_0:
